	.headerflags	@"EF_CUDA_TEXMODE_UNIFIED EF_CUDA_64BIT_ADDRESS EF_CUDA_ACCELERATORS EF_CUDA_SM90 EF_CUDA_VIRTUAL_SM(EF_CUDA_SM90)"
	.elftype	@"ET_EXEC"


//--------------------- .nv.info                  --------------------------
	.section	.nv.info,"",@"SHT_CUDA_INFO"
	.align	4


	//----- nvinfo : EIATTR_REGCOUNT
	.align		4
        /*0000*/ 	.byte	0x04, 0x2f
        /*0002*/ 	.short	(.L_3 - .L_2)
	.align		4
.L_2:
        /*0004*/ 	.word	index@(triton_poi_fused__native_batch_norm_legit_no_training_14)
        /*0008*/ 	.word	0x00000012


	//----- nvinfo : EIATTR_MIN_STACK_SIZE
	.align		4
.L_3:
        /*000c*/ 	.byte	0x04, 0x12
        /*000e*/ 	.short	(.L_5 - .L_4)
	.align		4
.L_4:
        /*0010*/ 	.word	index@(triton_poi_fused__native_batch_norm_legit_no_training_14)
        /*0014*/ 	.word	0x00000000


	//----- nvinfo : EIATTR_FRAME_SIZE
	.align		4
.L_5:
        /*0018*/ 	.byte	0x04, 0x11
        /*001a*/ 	.short	(.L_7 - .L_6)
	.align		4
.L_6:
        /*001c*/ 	.word	index@(triton_poi_fused__native_batch_norm_legit_no_training_14)
        /*0020*/ 	.word	0x00000000


	//----- nvinfo : EIATTR_MIN_STACK_SIZE
	.align		4
.L_7:
        /*0024*/ 	.byte	0x04, 0x12
        /*0026*/ 	.short	(.L_9 - .L_8)
	.align		4
.L_8:
        /*0028*/ 	.word	index@(triton_poi_fused__native_batch_norm_legit_no_training_14)
        /*002c*/ 	.word	0x00000000
.L_9:


//--------------------- .nv.info.triton_poi_fused__native_batch_norm_legit_no_training_14 --------------------------
	.section	.nv.info.triton_poi_fused__native_batch_norm_legit_no_training_14,"",@"SHT_CUDA_INFO"
	.sectionflags	@""
	.align	4


	//----- nvinfo : EIATTR_CUDA_API_VERSION
	.align		4
        /*0000*/ 	.byte	0x04, 0x37
        /*0002*/ 	.short	(.L_11 - .L_10)
.L_10:
        /*0004*/ 	.word	0x0000007c


	//----- nvinfo : EIATTR_KPARAM_INFO
	.align		4
.L_11:
        /*0008*/ 	.byte	0x04, 0x17
        /*000a*/ 	.short	(.L_13 - .L_12)
.L_12:
        /*000c*/ 	.word	0x00000000
        /*0010*/ 	.short	0x0006
        /*0012*/ 	.short	0x0030
        /*0014*/ 	.byte	0x00, 0xf0, 0x11, 0x00


	//----- nvinfo : EIATTR_KPARAM_INFO
	.align		4
.L_13:
        /*0018*/ 	.byte	0x04, 0x17
        /*001a*/ 	.short	(.L_15 - .L_14)
.L_14:
        /*001c*/ 	.word	0x00000000
        /*0020*/ 	.short	0x0005
        /*0022*/ 	.short	0x0028
        /*0024*/ 	.byte	0x00, 0xf4, 0x21, 0x00


	//----- nvinfo : EIATTR_KPARAM_INFO
	.align		4
.L_15:
        /*0028*/ 	.byte	0x04, 0x17
        /*002a*/ 	.short	(.L_17 - .L_16)
.L_16:
        /*002c*/ 	.word	0x00000000
        /*0030*/ 	.short	0x0004
        /*0032*/ 	.short	0x0020
        /*0034*/ 	.byte	0x00, 0xf4, 0x21, 0x00


	//----- nvinfo : EIATTR_KPARAM_INFO
	.align		4
.L_17:
        /*0038*/ 	.byte	0x04, 0x17
        /*003a*/ 	.short	(.L_19 - .L_18)
.L_18:
        /*003c*/ 	.word	0x00000000
        /*0040*/ 	.short	0x0003
        /*0042*/ 	.short	0x0018
        /*0044*/ 	.byte	0x00, 0xf4, 0x21, 0x00


	//----- nvinfo : EIATTR_KPARAM_INFO
	.align		4
.L_19:
        /*0048*/ 	.byte	0x04, 0x17
        /*004a*/ 	.short	(.L_21 - .L_20)
.L_20:
        /*004c*/ 	.word	0x00000000
        /*0050*/ 	.short	0x0002
        /*0052*/ 	.short	0x0010
        /*0054*/ 	.byte	0x00, 0xf4, 0x21, 0x00


	//----- nvinfo : EIATTR_KPARAM_INFO
	.align		4
.L_21:
        /*0058*/ 	.byte	0x04, 0x17
        /*005a*/ 	.short	(.L_23 - .L_22)
.L_22:
        /*005c*/ 	.word	0x00000000
        /*0060*/ 	.short	0x0001
        /*0062*/ 	.short	0x0008
        /*0064*/ 	.byte	0x00, 0xf4, 0x21, 0x00


	//----- nvinfo : EIATTR_KPARAM_INFO
	.align		4
.L_23:
        /*0068*/ 	.byte	0x04, 0x17
        /*006a*/ 	.short	(.L_25 - .L_24)
.L_24:
        /*006c*/ 	.word	0x00000000
        /*0070*/ 	.short	0x0000
        /*0072*/ 	.short	0x0000
        /*0074*/ 	.byte	0x00, 0xf4, 0x21, 0x00


	//----- nvinfo : EIATTR_SPARSE_MMA_MASK
	.align		4
.L_25:
        /*0078*/ 	.byte	0x03, 0x50
        /*007a*/ 	.short	0x0000


	//----- nvinfo : EIATTR_MAXREG_COUNT
	.align		4
        /*007c*/ 	.byte	0x03, 0x1b
        /*007e*/ 	.short	0x00ff


	//----- nvinfo : EIATTR_EXIT_INSTR_OFFSETS
	.align		4
        /*0080*/ 	.byte	0x04, 0x1c
        /*0082*/ 	.short	(.L_27 - .L_26)


	//   ....[0]....
.L_26:
        /*0084*/ 	.word	0x000002d0


	//   ....[1]....
        /*0088*/ 	.word	0x000002f0


	//----- nvinfo : EIATTR_REQNTID
	.align		4
.L_27:
        /*008c*/ 	.byte	0x04, 0x10
        /*008e*/ 	.short	(.L_29 - .L_28)
.L_28:
        /*0090*/ 	.word	0x00000080
        /*0094*/ 	.word	0x00000001
        /*0098*/ 	.word	0x00000001


	//----- nvinfo : EIATTR_CBANK_PARAM_SIZE
	.align		4
.L_29:
        /*009c*/ 	.byte	0x03, 0x19
        /*009e*/ 	.short	0x0034


	//----- nvinfo : EIATTR_PARAM_CBANK
	.align		4
        /*00a0*/ 	.byte	0x04, 0x0a
        /*00a2*/ 	.short	(.L_31 - .L_30)
	.align		4
.L_30:
        /*00a4*/ 	.word	index@(.nv.constant0.triton_poi_fused__native_batch_norm_legit_no_training_14)
        /*00a8*/ 	.short	0x0210
        /*00aa*/ 	.short	0x0034


	//----- nvinfo : EIATTR_SW_WAR
	.align		4
.L_31:
        /*00ac*/ 	.byte	0x04, 0x36
        /*00ae*/ 	.short	(.L_33 - .L_32)
.L_32:
        /*00b0*/ 	.word	0x00000008
.L_33:


//--------------------- .nv.callgraph             --------------------------
	.section	.nv.callgraph,"",@"SHT_CUDA_CALLGRAPH"
	.align	4
	.sectionentsize	8
	.align		4
        /*0000*/ 	.word	0x00000000
	.align		4
        /*0004*/ 	.word	0xffffffff
	.align		4
        /*0008*/ 	.word	0x00000000
	.align		4
        /*000c*/ 	.word	0xfffffffe
	.align		4
        /*0010*/ 	.word	0x00000000
	.align		4
        /*0014*/ 	.word	0xfffffffd
	.align		4
        /*0018*/ 	.word	0x00000000
	.align		4
        /*001c*/ 	.word	0xfffffffc


//--------------------- .nv.constant4             --------------------------
	.section	.nv.constant4,"a",@progbits
	.align	8
	.align		8
.nv.constant4:
        /*0000*/ 	.dword	_$_str
	.align		8
        /*0008*/ 	.dword	_$_str_$_2


//--------------------- .text.triton_poi_fused__native_batch_norm_legit_no_training_14 --------------------------
	.section	.text.triton_poi_fused__native_batch_norm_legit_no_training_14,"ax",@progbits
	.align	128
        .global         triton_poi_fused__native_batch_norm_legit_no_training_14
        .type           triton_poi_fused__native_batch_norm_legit_no_training_14,@function
        .size           triton_poi_fused__native_batch_norm_legit_no_training_14,(.L_x_1 - triton_poi_fused__native_batch_norm_legit_no_training_14)
        .other          triton_poi_fused__native_batch_norm_legit_no_training_14,@"STO_CUDA_ENTRY STV_DEFAULT"
triton_poi_fused__native_batch_norm_legit_no_training_14:
.text.triton_poi_fused__native_batch_norm_legit_no_training_14:
[----:B------:R-:W0:Y:S01]  /*0000*/  LDC R1, c[0x0][0x28] ;  /* 0x00000a00ff017b82 */ /* 0x000e220000000800 */
[----:B------:R-:W1:Y:S07]  /*0010*/  S2R R0, SR_TID.X ;  /* 0x0000000000007919 */ /* 0x000e6e0000002100 */
[----:B------:R-:W2:Y:S01]  /*0020*/  LDC.64 R8, c[0x0][0x220] ;  /* 0x00008800ff087b82 */ /* 0x000ea20000000a00 */
[----:B------:R-:W-:Y:S01]  /*0030*/  HFMA2.MMA R14, -RZ, RZ, 0, 0 ;  /* 0x00000000ff0e7435 */ /* 0x000fe200000001ff */
[----:B------:R-:W-:Y:S01]  /*0040*/  ULDC.64 UR4, c[0x0][0x208] ;  /* 0x0000820000047ab9 */ /* 0x000fe20000000a00 */
[----:B------:R-:W3:Y:S05]  /*0050*/  S2R R3, SR_CTAID.X ;  /* 0x0000000000037919 */ /* 0x000eea0000002500 */
[----:B------:R-:W4:Y:S08]  /*0060*/  LDC.64 R4, c[0x0][0x210] ;  /* 0x00008400ff047b82 */ /* 0x000f300000000a00 */
[----:B------:R-:W5:Y:S08]  /*0070*/  LDC.64 R6, c[0x0][0x218] ;  /* 0x00008600ff067b82 */ /* 0x000f700000000a00 */
[----:B------:R-:W5:Y:S01]  /*0080*/  LDC.64 R10, c[0x0][0x228] ;  /* 0x00008a00ff0a7b82 */ /* 0x000f620000000a00 */
[----:B-1----:R-:W-:-:S07]  /*0090*/  LOP3.LUT R0, R0, 0x7f, RZ, 0xc0, !PT ;  /* 0x0000007f00007812 */ /* 0x002fce00078ec0ff */
[----:B------:R-:W1:Y:S01]  /*00a0*/  LDC.64 R12, c[0x0][0x230] ;  /* 0x00008c00ff0c7b82 */ /* 0x000e620000000a00 */
[----:B---3--:R-:W-:-:S04]  /*00b0*/  LEA R0, R3, R0, 0x7 ;  /* 0x0000000003007211 */ /* 0x008fc800078e38ff */
[C---:B------:R-:W-:Y:S01]  /*00c0*/  ISETP.GE.AND P2, PT, R0.reuse, 0x180, PT ;  /* 0x000001800000780c */ /* 0x040fe20003f46270 */
[----:B------:R-:W-:-:S05]  /*00d0*/  IMAD.HI R2, R0, 0x2aaaaaab, RZ ;  /* 0x2aaaaaab00027827 */ /* 0x000fca00078e02ff */
[----:B------:R-:W-:-:S04]  /*00e0*/  SHF.R.U32.HI R3, RZ, 0x1f, R2 ;  /* 0x0000001fff037819 */ /* 0x000fc80000011602 */
[----:B------:R-:W-:-:S05]  /*00f0*/  LEA.HI R3, R2, R3, RZ, 0x1c ;  /* 0x0000000302037211 */ /* 0x000fca00078fe0ff */
[----:B------:R-:W-:-:S04]  /*0100*/  IMAD R15, R3, -0x60, R0 ;  /* 0xffffffa0030f7824 */ /* 0x000fc800078e0200 */
[----:B--2---:R-:W-:-:S05]  /*0110*/  IMAD.WIDE R8, R15, 0x4, R8 ;  /* 0x000000040f087825 */ /* 0x004fca00078e0208 */
[----:B------:R2:W3:Y:S01]  /*0120*/  @!P2 LDG.E.EL R14, desc[UR4][R8.64] ;  /* 0x00000004080ea981 */ /* 0x0004e2000c2e1900 */
[----:B------:R-:W-:Y:S01]  /*0130*/  CS2R R2, SRZ ;  /* 0x0000000000027805 */ /* 0x000fe2000001ff00 */
[----:B----4-:R-:W-:-:S04]  /*0140*/  IMAD.WIDE R4, R0, 0x4, R4 ;  /* 0x0000000400047825 */ /* 0x010fc800078e0204 */
[C---:B-----5:R-:W-:Y:S01]  /*0150*/  IMAD.WIDE R6, R15.reuse, 0x4, R6 ;  /* 0x000000040f067825 */ /* 0x060fe200078e0206 */
[----:B------:R4:W5:Y:S03]  /*0160*/  @!P2 LDG.E R2, desc[UR4][R4.64] ;  /* 0x000000040402a981 */ /* 0x000966000c1e1900 */
[C---:B0-2---:R-:W-:Y:S01]  /*0170*/  IMAD.WIDE R8, R15.reuse, 0x4, R10 ;  /* 0x000000040f087825 */ /* 0x045fe200078e020a */
[----:B------:R0:W5:Y:S03]  /*0180*/  @!P2 LDG.E.EL R3, desc[UR4][R6.64] ;  /* 0x000000040603a981 */ /* 0x000166000c2e1900 */
[----:B-1----:R-:W-:Y:S01]  /*0190*/  IMAD.WIDE R10, R15, 0x4, R12 ;  /* 0x000000040f0a7825 */ /* 0x002fe200078e020c */
[----:B------:R-:W-:Y:S01]  /*01a0*/  CS2R R12, SRZ ;  /* 0x00000000000c7805 */ /* 0x000fe2000001ff00 */
[----:B----4-:R-:W1:Y:S05]  /*01b0*/  LDC.64 R4, c[0x0][0x238] ;  /* 0x00008e00ff047b82 */ /* 0x010e6a0000000a00 */
[----:B------:R-:W2:Y:S04]  /*01c0*/  @!P2 LDG.E.EL R12, desc[UR4][R8.64] ;  /* 0x00000004080ca981 */ /* 0x000ea8000c2e1900 */
[----:B------:R-:W2:Y:S01]  /*01d0*/  @!P2 LDG.E.EL R13, desc[UR4][R10.64] ;  /* 0x000000040a0da981 */ /* 0x000ea2000c2e1900 */
[----:B0-----:R-:W-:Y:S01]  /*01e0*/  MOV R6, 0x3e800000 ;  /* 0x3e80000000067802 */ /* 0x001fe20000000f00 */
[----:B---3--:R-:W-:-:S04]  /*01f0*/  FADD R14, R14, 9.9999997473787516356e-06 ;  /* 0x3727c5ac0e0e7421 */ /* 0x008fc80000000000 */
[----:B------:R-:W0:Y:S01]  /*0200*/  MUFU.SQRT R15, R14 ;  /* 0x0000000e000f7308 */ /* 0x000e220000002000 */
[----:B-----5:R-:W-:Y:S01]  /*0210*/  FADD R2, -R3, R2 ;  /* 0x0000000203027221 */ /* 0x020fe20000000100 */
[C---:B0-----:R-:W-:Y:S02]  /*0220*/  FSETP.GT.AND P0, PT, R15.reuse, 8.50705917302346158658e+37, PT ;  /* 0x7e8000000f00780b */ /* 0x041fe40003f04000 */
[----:B------:R-:W-:Y:S02]  /*0230*/  FSETP.GEU.AND P1, PT, R15, 1.175494350822287508e-38, PT ;  /* 0x008000000f00780b */ /* 0x000fe40003f2e000 */
[----:B------:R-:W-:-:S09]  /*0240*/  FSEL R6, R6, 1, P0 ;  /* 0x3f80000006067808 */ /* 0x000fd20000000000 */
[----:B------:R-:W-:Y:S02]  /*0250*/  @P0 FMUL R15, R15, 0.25 ;  /* 0x3e8000000f0f0820 */ /* 0x000fe40000400000 */
[----:B------:R-:W-:Y:S02]  /*0260*/  @!P1 FMUL R6, R6, 16777216 ;  /* 0x4b80000006069820 */ /* 0x000fe40000400000 */
[----:B------:R-:W-:-:S06]  /*0270*/  @!P1 FMUL R15, R15, 16777216 ;  /* 0x4b8000000f0f9820 */ /* 0x000fcc0000400000 */
[----:B------:R-:W0:Y:S02]  /*0280*/  MUFU.RCP R15, R15 ;  /* 0x0000000f000f7308 */ /* 0x000e240000001000 */
[----:B0-----:R-:W-:-:S04]  /*0290*/  FMUL R3, R15, R6 ;  /* 0x000000060f037220 */ /* 0x001fc80000400000 */
[----:B------:R-:W-:Y:S01]  /*02a0*/  FMUL R6, R2, R3 ;  /* 0x0000000302067220 */ /* 0x000fe20000400000 */
[----:B-1----:R-:W-:-:S04]  /*02b0*/  IMAD.WIDE R2, R0, 0x4, R4 ;  /* 0x0000000400027825 */ /* 0x002fc800078e0204 */
[----:B--2---:R-:W-:Y:S01]  /*02c0*/  FFMA R13, R6, R12, R13 ;  /* 0x0000000c060d7223 */ /* 0x004fe2000000000d */
[----:B------:R-:W-:Y:S06]  /*02d0*/  @P2 EXIT ;  /* 0x000000000000294d */ /* 0x000fec0003800000 */
[----:B------:R-:W-:Y:S01]  /*02e0*/  STG.E desc[UR4][R2.64], R13 ;  /* 0x0000000d02007986 */ /* 0x000fe2000c101904 */
[----:B------:R-:W-:Y:S05]  /*02f0*/  EXIT ;  /* 0x000000000000794d */ /* 0x000fea0003800000 */
.L_x_0:
[----:B------:R-:W-:-:S00]  /*0300*/  BRA `(.L_x_0) ;  /* 0xfffffffc00fc7947 */ /* 0x000fc0000383ffff */
[----:B------:R-:W-:-:S00]  /*0310*/  NOP ;  /* 0x0000000000007918 */ /* 0x000fc00000000000 */
        /* <DEDUP_REMOVED lines=14> */
.L_x_1:


//--------------------- .nv.global.init           --------------------------
	.section	.nv.global.init,"aw",@progbits
.nv.global.init:
	.type		_$_str,@object
	.size		_$_str,(_$_str_$_2 - _$_str)
_$_str:
        /*0000*/ 	.byte	0x5f, 0x5f, 0x43, 0x55, 0x44, 0x41, 0x5f, 0x46, 0x54, 0x5a, 0x00
	.type		_$_str_$_2,@object
	.size		_$_str_$_2,(.L_1 - _$_str_$_2)
_$_str_$_2:
        /*000b*/ 	.byte	0x5f, 0x5f, 0x43, 0x55, 0x44, 0x41, 0x5f, 0x50, 0x52, 0x45, 0x43, 0x5f, 0x53, 0x51, 0x52, 0x54
        /*001b*/ 	.byte	0x00
.L_1:


//--------------------- .nv.constant0.triton_poi_fused__native_batch_norm_legit_no_training_14 --------------------------
	.section	.nv.constant0.triton_poi_fused__native_batch_norm_legit_no_training_14,"a",@progbits
	.sectionflags	@""
	.align	4
.nv.constant0.triton_poi_fused__native_batch_norm_legit_no_training_14:
	.zero		580
